//
// Generated by NVIDIA NVVM Compiler
//
// Compiler Build ID: CL-36424714
// Cuda compilation tools, release 13.0, V13.0.88
// Based on NVVM 20.0.0
//

.version 9.0
.target sm_100
.address_size 64

	// .globl	_Z10bfs_kernel8CSCGraphPjS0_j

.visible .entry _Z10bfs_kernel8CSCGraphPjS0_j(
	.param .align 8 .b8 _Z10bfs_kernel8CSCGraphPjS0_j_param_0[24],
	.param .u64 .ptr .align 1 _Z10bfs_kernel8CSCGraphPjS0_j_param_1,
	.param .u64 .ptr .align 1 _Z10bfs_kernel8CSCGraphPjS0_j_param_2,
	.param .u32 _Z10bfs_kernel8CSCGraphPjS0_j_param_3
)
{
	.reg .pred 	%p<6>;
	.reg .b32 	%r<17>;
	.reg .b64 	%rd<17>;

	ld.param.u64 	%rd2, [_Z10bfs_kernel8CSCGraphPjS0_j_param_0+8];
	ld.param.u64 	%rd3, [_Z10bfs_kernel8CSCGraphPjS0_j_param_0+16];
	ld.param.u32 	%r8, [_Z10bfs_kernel8CSCGraphPjS0_j_param_0];
	ld.param.u64 	%rd7, [_Z10bfs_kernel8CSCGraphPjS0_j_param_1];
	ld.param.u64 	%rd6, [_Z10bfs_kernel8CSCGraphPjS0_j_param_2];
	ld.param.u32 	%r7, [_Z10bfs_kernel8CSCGraphPjS0_j_param_3];
	cvta.to.global.u64 	%rd1, %rd7;
	mov.u32 	%r9, %tid.x;
	mov.u32 	%r10, %ctaid.x;
	mov.u32 	%r11, %ntid.x;
	mad.lo.s32 	%r1, %r10, %r11, %r9;
	setp.ge.u32 	%p1, %r1, %r8;
	@%p1 bra 	$L__BB0_7;
	mul.wide.u32 	%rd8, %r1, 4;
	add.s64 	%rd4, %rd1, %rd8;
	ld.global.u32 	%r12, [%rd4];
	setp.ne.s32 	%p2, %r12, -1;
	@%p2 bra 	$L__BB0_7;
	cvta.to.global.u64 	%rd9, %rd2;
	add.s64 	%rd11, %rd9, %rd8;
	ld.global.u32 	%r16, [%rd11];
	ld.global.u32 	%r3, [%rd11+4];
	setp.ge.u32 	%p3, %r16, %r3;
	@%p3 bra 	$L__BB0_7;
	add.s32 	%r4, %r7, -1;
	cvta.to.global.u64 	%rd5, %rd3;
	bra.uni 	$L__BB0_5;
$L__BB0_4:
	add.s32 	%r16, %r16, 1;
	setp.ge.u32 	%p5, %r16, %r3;
	@%p5 bra 	$L__BB0_7;
$L__BB0_5:
	mul.wide.u32 	%rd12, %r16, 4;
	add.s64 	%rd13, %rd5, %rd12;
	ld.global.u32 	%r13, [%rd13];
	mul.wide.u32 	%rd14, %r13, 4;
	add.s64 	%rd15, %rd1, %rd14;
	ld.global.u32 	%r14, [%rd15];
	setp.ne.s32 	%p4, %r14, %r4;
	@%p4 bra 	$L__BB0_4;
	st.global.u32 	[%rd4], %r7;
	cvta.to.global.u64 	%rd16, %rd6;
	atom.global.exch.b32 	%r15, [%rd16], 1;
$L__BB0_7:
	ret;

}


// ===== COMPILED SASS (sm_100) =====

	.target	sm_100

	.elftype	@"ET_EXEC"


//--------------------- .note.nv.tkinfo           --------------------------
	.section	.note.nv.tkinfo,"",@"SHT_NOTE"
	.sectionflags	@"SHF_NOTE_NV_TKINFO"
	.tkinfo
        /*0018*/ 	.word	0x00000002
        /*0030*/ 	.string	""
        /*0030*/ 	.string	"ptxas"
        /*0030*/ 	.string	"Cuda compilation tools, release 13.0, V13.0.88"
        /*0030*/ 	.string	"Build cuda_13.0.r13.0/compiler.36424714_0"
        /*0030*/ 	.string	"-arch sm_100 -m 64 "



//--------------------- .note.nv.cuinfo           --------------------------
	.section	.note.nv.cuinfo,"",@"SHT_NOTE"
	.sectionflags	@"SHF_NOTE_NV_CUINFO"
        /*0018*/ 	.short	0x0002
        /*001a*/ 	.short	0x0064
        /*001c*/ 	.short	0x0082
	.zero		2


//--------------------- .nv.info                  --------------------------
	.section	.nv.info,"",@"SHT_CUDA_INFO"
	.align	4


	//----- nvinfo : EIATTR_REGCOUNT
	.align		4
        /*0000*/ 	.byte	0x04, 0x2f
        /*0002*/ 	.short	(.L_1 - .L_0)
	.align		4
.L_0:
        /*0004*/ 	.word	index@(_Z10bfs_kernel8CSCGraphPjS0_j)
        /*0008*/ 	.word	0x00000010


	//----- nvinfo : EIATTR_FRAME_SIZE
	.align		4
.L_1:
        /*000c*/ 	.byte	0x04, 0x11
        /*000e*/ 	.short	(.L_3 - .L_2)
	.align		4
.L_2:
        /*0010*/ 	.word	index@(_Z10bfs_kernel8CSCGraphPjS0_j)
        /*0014*/ 	.word	0x00000000


	//----- nvinfo : EIATTR_MIN_STACK_SIZE
	.align		4
.L_3:
        /*0018*/ 	.byte	0x04, 0x12
        /*001a*/ 	.short	(.L_5 - .L_4)
	.align		4
.L_4:
        /*001c*/ 	.word	index@(_Z10bfs_kernel8CSCGraphPjS0_j)
        /*0020*/ 	.word	0x00000000
.L_5:


//--------------------- .nv.compat                --------------------------
	.section	.nv.compat,"",@"SHT_CUDA_COMPAT_INFO"
	.align	4
        /*0000*/ 	.byte	0x02, 0x09, 0x00, 0x00, 0x02, 0x02, 0x01, 0x00, 0x02, 0x05, 0x05, 0x00, 0x03, 0x07, 0x01, 0x01
        /*0010*/ 	.byte	0x02, 0x03, 0x00, 0x00, 0x02, 0x06, 0x01, 0x00, 0x04, 0x0b, 0x08, 0x00, 0x09, 0x00, 0x00, 0x00
        /*0020*/ 	.byte	0x00, 0x00, 0x00, 0x00


//--------------------- .nv.info._Z10bfs_kernel8CSCGraphPjS0_j --------------------------
	.section	.nv.info._Z10bfs_kernel8CSCGraphPjS0_j,"",@"SHT_CUDA_INFO"
	.sectionflags	@""
	.align	4


	//----- nvinfo : EIATTR_CUDA_API_VERSION
	.align		4
        /*0000*/ 	.byte	0x04, 0x37
        /*0002*/ 	.short	(.L_7 - .L_6)
.L_6:
        /*0004*/ 	.word	0x00000082


	//----- nvinfo : EIATTR_KPARAM_INFO
	.align		4
.L_7:
        /*0008*/ 	.byte	0x04, 0x17
        /*000a*/ 	.short	(.L_9 - .L_8)
.L_8:
        /*000c*/ 	.word	0x00000000
        /*0010*/ 	.short	0x0003
        /*0012*/ 	.short	0x0028
        /*0014*/ 	.byte	0x00, 0xf0, 0x11, 0x00


	//----- nvinfo : EIATTR_KPARAM_INFO
	.align		4
.L_9:
        /*0018*/ 	.byte	0x04, 0x17
        /*001a*/ 	.short	(.L_11 - .L_10)
.L_10:
        /*001c*/ 	.word	0x00000000
        /*0020*/ 	.short	0x0002
        /*0022*/ 	.short	0x0020
        /*0024*/ 	.byte	0x00, 0xf5, 0x21, 0x00


	//----- nvinfo : EIATTR_KPARAM_INFO
	.align		4
.L_11:
        /*0028*/ 	.byte	0x04, 0x17
        /*002a*/ 	.short	(.L_13 - .L_12)
.L_12:
        /*002c*/ 	.word	0x00000000
        /*0030*/ 	.short	0x0001
        /*0032*/ 	.short	0x0018
        /*0034*/ 	.byte	0x00, 0xf5, 0x21, 0x00


	//----- nvinfo : EIATTR_KPARAM_INFO
	.align		4
.L_13:
        /*0038*/ 	.byte	0x04, 0x17
        /*003a*/ 	.short	(.L_15 - .L_14)
.L_14:
        /*003c*/ 	.word	0x00000000
        /*0040*/ 	.short	0x0000
        /*0042*/ 	.short	0x0000
        /*0044*/ 	.byte	0x00, 0xf0, 0x61, 0x00


	//----- nvinfo : EIATTR_SPARSE_MMA_MASK
	.align		4
.L_15:
        /*0048*/ 	.byte	0x03, 0x50
        /*004a*/ 	.short	0x0000


	//----- nvinfo : EIATTR_MAXREG_COUNT
	.align		4
        /*004c*/ 	.byte	0x03, 0x1b
        /*004e*/ 	.short	0x00ff


	//----- nvinfo : EIATTR_MERCURY_ISA_VERSION
	.align		4
        /*0050*/ 	.byte	0x03, 0x5f
        /*0052*/ 	.short	0x0101


	//----- nvinfo : EIATTR_VRC_CTA_INIT_COUNT
	.align		4
        /*0054*/ 	.byte	0x02, 0x4a
	.zero		1
	.zero		1


	//----- nvinfo : EIATTR_EXIT_INSTR_OFFSETS
	.align		4
        /*0058*/ 	.byte	0x04, 0x1c
        /*005a*/ 	.short	(.L_17 - .L_16)


	//   ....[0]....
.L_16:
        /*005c*/ 	.word	0x00000070


	//   ....[1]....
        /*0060*/ 	.word	0x000000d0


	//   ....[2]....
        /*0064*/ 	.word	0x00000130


	//   ....[3]....
        /*0068*/ 	.word	0x00000220


	//   ....[4]....
        /*006c*/ 	.word	0x000002f0


	//----- nvinfo : EIATTR_CRS_STACK_SIZE
	.align		4
.L_17:
        /*0070*/ 	.byte	0x04, 0x1e
        /*0072*/ 	.short	(.L_19 - .L_18)
.L_18:
        /*0074*/ 	.word	0x00000000


	//----- nvinfo : EIATTR_CBANK_PARAM_SIZE
	.align		4
.L_19:
        /*0078*/ 	.byte	0x03, 0x19
        /*007a*/ 	.short	0x002c


	//----- nvinfo : EIATTR_PARAM_CBANK
	.align		4
        /*007c*/ 	.byte	0x04, 0x0a
        /*007e*/ 	.short	(.L_21 - .L_20)
	.align		4
.L_20:
        /*0080*/ 	.word	index@(.nv.constant0._Z10bfs_kernel8CSCGraphPjS0_j)
        /*0084*/ 	.short	0x0380
        /*0086*/ 	.short	0x002c


	//----- nvinfo : EIATTR_SW_WAR
	.align		4
.L_21:
        /*0088*/ 	.byte	0x04, 0x36
        /*008a*/ 	.short	(.L_23 - .L_22)
.L_22:
        /*008c*/ 	.word	0x00000008
.L_23:


//--------------------- .nv.callgraph             --------------------------
	.section	.nv.callgraph,"",@"SHT_CUDA_CALLGRAPH"
	.align	4
	.sectionentsize	8
	.align		4
        /*0000*/ 	.word	0x00000000
	.align		4
        /*0004*/ 	.word	0xffffffff
	.align		4
        /*0008*/ 	.word	0x00000000
	.align		4
        /*000c*/ 	.word	0xfffffffe
	.align		4
        /*0010*/ 	.word	0x00000000
	.align		4
        /*0014*/ 	.word	0xfffffffd
	.align		4
        /*0018*/ 	.word	0x00000000
	.align		4
        /*001c*/ 	.word	0xfffffffc


//--------------------- .text._Z10bfs_kernel8CSCGraphPjS0_j --------------------------
	.section	.text._Z10bfs_kernel8CSCGraphPjS0_j,"ax",@progbits
	.align	128
        .global         _Z10bfs_kernel8CSCGraphPjS0_j
        .type           _Z10bfs_kernel8CSCGraphPjS0_j,@function
        .size           _Z10bfs_kernel8CSCGraphPjS0_j,(.L_x_4 - _Z10bfs_kernel8CSCGraphPjS0_j)
        .other          _Z10bfs_kernel8CSCGraphPjS0_j,@"STO_CUDA_ENTRY STV_DEFAULT"
_Z10bfs_kernel8CSCGraphPjS0_j:
.text._Z10bfs_kernel8CSCGraphPjS0_j:
[----:B------:R-:W-:Y:S01]  /*0000*/  LDC R1, c[0x0][0x37c] ;  /* 0x0000df00ff017b82 */ /* 0x000fe20000000800 */
[----:B------:R-:W0:Y:S07]  /*0010*/  S2R R9, SR_TID.X ;  /* 0x0000000000097919 */ /* 0x000e2e0000002100 */
[----:B------:R-:W0:Y:S01]  /*0020*/  S2UR UR4, SR_CTAID.X ;  /* 0x00000000000479c3 */ /* 0x000e220000002500 */
[----:B------:R-:W1:Y:S07]  /*0030*/  LDCU UR5, c[0x0][0x380] ;  /* 0x00007000ff0577ac */ /* 0x000e6e0008000800 */
[----:B------:R-:W0:Y:S02]  /*0040*/  LDC R0, c[0x0][0x360] ;  /* 0x0000d800ff007b82 */ /* 0x000e240000000800 */
[----:B0-----:R-:W-:-:S05]  /*0050*/  IMAD R9, R0, UR4, R9 ;  /* 0x0000000400097c24 */ /* 0x001fca000f8e0209 */
[----:B-1----:R-:W-:-:S13]  /*0060*/  ISETP.GE.U32.AND P0, PT, R9, UR5, PT ;  /* 0x0000000509007c0c */ /* 0x002fda000bf06070 */
[----:B------:R-:W-:Y:S05]  /*0070*/  @P0 EXIT ;  /* 0x000000000000094d */ /* 0x000fea0003800000 */
[----:B------:R-:W0:Y:S01]  /*0080*/  LDC.64 R6, c[0x0][0x398] ;  /* 0x0000e600ff067b82 */ /* 0x000e220000000a00 */
[----:B------:R-:W1:Y:S01]  /*0090*/  LDCU.64 UR6, c[0x0][0x358] ;  /* 0x00006b00ff0677ac */ /* 0x000e620008000a00 */
[----:B0-----:R-:W-:-:S05]  /*00a0*/  IMAD.WIDE.U32 R2, R9, 0x4, R6 ;  /* 0x0000000409027825 */ /* 0x001fca00078e0006 */
[----:B-1----:R-:W2:Y:S02]  /*00b0*/  LDG.E R0, desc[UR6][R2.64] ;  /* 0x0000000602007981 */ /* 0x002ea4000c1e1900 */
[----:B--2---:R-:W-:-:S13]  /*00c0*/  ISETP.NE.AND P0, PT, R0, -0x1, PT ;  /* 0xffffffff0000780c */ /* 0x004fda0003f05270 */
[----:B------:R-:W-:Y:S05]  /*00d0*/  @P0 EXIT ;  /* 0x000000000000094d */ /* 0x000fea0003800000 */
[----:B------:R-:W0:Y:S02]  /*00e0*/  LDC.64 R4, c[0x0][0x388] ;  /* 0x0000e200ff047b82 */ /* 0x000e240000000a00 */
[----:B0-----:R-:W-:-:S05]  /*00f0*/  IMAD.WIDE.U32 R4, R9, 0x4, R4 ;  /* 0x0000000409047825 */ /* 0x001fca00078e0004 */
[----:B------:R-:W2:Y:S04]  /*0100*/  LDG.E R0, desc[UR6][R4.64] ;  /* 0x0000000604007981 */ /* 0x000ea8000c1e1900 */
[----:B------:R-:W2:Y:S02]  /*0110*/  LDG.E R13, desc[UR6][R4.64+0x4] ;  /* 0x00000406040d7981 */ /* 0x000ea4000c1e1900 */
[----:B--2---:R-:W-:-:S13]  /*0120*/  ISETP.GE.U32.AND P0, PT, R0, R13, PT ;  /* 0x0000000d0000720c */ /* 0x004fda0003f06070 */
[----:B------:R-:W-:Y:S05]  /*0130*/  @P0 EXIT ;  /* 0x000000000000094d */ /* 0x000fea0003800000 */
[----:B------:R-:W0:Y:S01]  /*0140*/  LDC.64 R4, c[0x0][0x390] ;  /* 0x0000e400ff047b82 */ /* 0x000e220000000a00 */
[----:B------:R-:W1:Y:S07]  /*0150*/  LDCU UR4, c[0x0][0x3a8] ;  /* 0x00007500ff0477ac */ /* 0x000e6e0008000800 */
[----:B------:R-:W2:Y:S08]  /*0160*/  LDC.64 R8, c[0x0][0x390] ;  /* 0x0000e400ff087b82 */ /* 0x000eb00000000a00 */
[----:B------:R-:W3:Y:S01]  /*0170*/  LDC.64 R10, c[0x0][0x398] ;  /* 0x0000e600ff0a7b82 */ /* 0x000ee20000000a00 */
[----:B0-----:R-:W-:-:S06]  /*0180*/  IMAD.WIDE.U32 R4, R0, 0x4, R4 ;  /* 0x0000000400047825 */ /* 0x001fcc00078e0004 */
[----:B------:R-:W4:Y:S02]  /*0190*/  LDG.E R5, desc[UR6][R4.64] ;  /* 0x0000000604057981 */ /* 0x000f24000c1e1900 */
[----:B----4-:R-:W-:-:S06]  /*01a0*/  IMAD.WIDE.U32 R6, R5, 0x4, R6 ;  /* 0x0000000405067825 */ /* 0x010fcc00078e0006 */
[----:B------:R-:W4:Y:S01]  /*01b0*/  LDG.E R6, desc[UR6][R6.64] ;  /* 0x0000000606067981 */ /* 0x000f22000c1e1900 */
[----:B-1----:R-:W-:Y:S01]  /*01c0*/  UIADD3 UR4, UPT, UPT, UR4, -0x1, URZ ;  /* 0xffffffff04047890 */ /* 0x002fe2000fffe0ff */
[----:B------:R-:W-:Y:S05]  /*01d0*/  BSSY.RECONVERGENT B0, `(.L_x_0) ;  /* 0x000000c000007945 */ /* 0x000fea0003800200 */
[----:B----4-:R-:W-:-:S13]  /*01e0*/  ISETP.NE.AND P0, PT, R6, UR4, PT ;  /* 0x0000000406007c0c */ /* 0x010fda000bf05270 */
[----:B--23--:R-:W-:Y:S05]  /*01f0*/  @!P0 BRA `(.L_x_1) ;  /* 0x0000000000248947 */ /* 0x00cfea0003800000 */
.L_x_2:
[----:B------:R-:W-:-:S04]  /*0200*/  IADD3 R0, PT, PT, R0, 0x1, RZ ;  /* 0x0000000100007810 */ /* 0x000fc80007ffe0ff */
[----:B------:R-:W-:-:S13]  /*0210*/  ISETP.GE.U32.AND P0, PT, R0, R13, PT ;  /* 0x0000000d0000720c */ /* 0x000fda0003f06070 */
[----:B------:R-:W-:Y:S05]  /*0220*/  @P0 EXIT ;  /* 0x000000000000094d */ /* 0x000fea0003800000 */
[----:B------:R-:W-:-:S05]  /*0230*/  IMAD.WIDE.U32 R6, R0, 0x4, R8 ;  /* 0x0000000400067825 */ /* 0x000fca00078e0008 */
[----:B------:R-:W2:Y:S02]  /*0240*/  LDG.E R5, desc[UR6][R6.64] ;  /* 0x0000000606057981 */ /* 0x000ea4000c1e1900 */
[----:B--2---:R-:W-:-:S06]  /*0250*/  IMAD.WIDE.U32 R4, R5, 0x4, R10 ;  /* 0x0000000405047825 */ /* 0x004fcc00078e000a */
[----:B------:R-:W2:Y:S02]  /*0260*/  LDG.E R4, desc[UR6][R4.64] ;  /* 0x0000000604047981 */ /* 0x000ea4000c1e1900 */
[----:B--2---:R-:W-:-:S13]  /*0270*/  ISETP.NE.AND P0, PT, R4, UR4, PT ;  /* 0x0000000404007c0c */ /* 0x004fda000bf05270 */
[----:B------:R-:W-:Y:S05]  /*0280*/  @P0 BRA `(.L_x_2) ;  /* 0xfffffffc00dc0947 */ /* 0x000fea000383ffff */
.L_x_1:
[----:B------:R-:W-:Y:S05]  /*0290*/  BSYNC.RECONVERGENT B0 ;  /* 0x0000000000007941 */ /* 0x000fea0003800200 */
.L_x_0:
[----:B------:R-:W0:Y:S01]  /*02a0*/  LDC R9, c[0x0][0x3a8] ;  /* 0x0000ea00ff097b82 */ /* 0x000e220000000800 */
[----:B------:R-:W-:-:S07]  /*02b0*/  HFMA2 R7, -RZ, RZ, 0, 5.9604644775390625e-08 ;  /* 0x00000001ff077431 */ /* 0x000fce00000001ff */
[----:B------:R-:W1:Y:S01]  /*02c0*/  LDC.64 R4, c[0x0][0x3a0] ;  /* 0x0000e800ff047b82 */ /* 0x000e620000000a00 */
[----:B0-----:R-:W-:Y:S04]  /*02d0*/  STG.E desc[UR6][R2.64], R9 ;  /* 0x0000000902007986 */ /* 0x001fe8000c101906 */
[----:B-1----:R-:W-:Y:S01]  /*02e0*/  ATOMG.E.EXCH.STRONG.GPU PT, RZ, desc[UR6][R4.64], R7 ;  /* 0x8000000704ff79a8 */ /* 0x002fe2000c1ef106 */
[----:B------:R-:W-:Y:S05]  /*02f0*/  EXIT ;  /* 0x000000000000794d */ /* 0x000fea0003800000 */
.L_x_3:
[----:B------:R-:W-:-:S00]  /*0300*/  BRA `(.L_x_3) ;  /* 0xfffffffc00fc7947 */ /* 0x000fc0000383ffff */
[----:B------:R-:W-:-:S00]  /*0310*/  NOP ;  /* 0x0000000000007918 */ /* 0x000fc00000000000 */
        /* <DEDUP_REMOVED lines=14> */
.L_x_4:


//--------------------- .nv.shared.reserved.0     --------------------------
	.section	.nv.shared.reserved.0,"aw",@nobits
	.weak		__nv_reservedSMEM_offset_0_alias
	.size		__nv_reservedSMEM_offset_0_alias, 0, 64
	.other		__nv_reservedSMEM_offset_0_alias,@"STO_CUDA_RESERVED_SHARED STV_DEFAULT"
__nv_reservedSMEM_offset_0_alias:
	.zero		0
	.zero		64


//--------------------- .nv.constant0._Z10bfs_kernel8CSCGraphPjS0_j --------------------------
	.section	.nv.constant0._Z10bfs_kernel8CSCGraphPjS0_j,"a",@progbits
	.sectionflags	@""
	.align	4
.nv.constant0._Z10bfs_kernel8CSCGraphPjS0_j:
	.zero		940


//--------------------- SYMBOLS --------------------------

	.type		.nv.reservedSmem.offset0,@object
	.size		.nv.reservedSmem.offset0,0x4
